	.headerflags	@"EF_CUDA_TEXMODE_UNIFIED EF_CUDA_64BIT_ADDRESS EF_CUDA_ACCELERATORS EF_CUDA_SM90 EF_CUDA_VIRTUAL_SM(EF_CUDA_SM90)"
	.elftype	@"ET_EXEC"


//--------------------- .nv.info                  --------------------------
	.section	.nv.info,"",@"SHT_CUDA_INFO"
	.align	4


	//----- nvinfo : EIATTR_REGCOUNT
	.align		4
        /*0000*/ 	.byte	0x04, 0x2f
        /*0002*/ 	.short	(.L_1 - .L_0)
	.align		4
.L_0:
        /*0004*/ 	.word	index@(triton_poi_fused_add_13)
        /*0008*/ 	.word	0x00000010


	//----- nvinfo : EIATTR_MIN_STACK_SIZE
	.align		4
.L_1:
        /*000c*/ 	.byte	0x04, 0x12
        /*000e*/ 	.short	(.L_3 - .L_2)
	.align		4
.L_2:
        /*0010*/ 	.word	index@(triton_poi_fused_add_13)
        /*0014*/ 	.word	0x00000000


	//----- nvinfo : EIATTR_FRAME_SIZE
	.align		4
.L_3:
        /*0018*/ 	.byte	0x04, 0x11
        /*001a*/ 	.short	(.L_5 - .L_4)
	.align		4
.L_4:
        /*001c*/ 	.word	index@(triton_poi_fused_add_13)
        /*0020*/ 	.word	0x00000000


	//----- nvinfo : EIATTR_MIN_STACK_SIZE
	.align		4
.L_5:
        /*0024*/ 	.byte	0x04, 0x12
        /*0026*/ 	.short	(.L_7 - .L_6)
	.align		4
.L_6:
        /*0028*/ 	.word	index@(triton_poi_fused_add_13)
        /*002c*/ 	.word	0x00000000
.L_7:


//--------------------- .nv.info.triton_poi_fused_add_13 --------------------------
	.section	.nv.info.triton_poi_fused_add_13,"",@"SHT_CUDA_INFO"
	.sectionflags	@""
	.align	4


	//----- nvinfo : EIATTR_CUDA_API_VERSION
	.align		4
        /*0000*/ 	.byte	0x04, 0x37
        /*0002*/ 	.short	(.L_9 - .L_8)
.L_8:
        /*0004*/ 	.word	0x0000007c


	//----- nvinfo : EIATTR_KPARAM_INFO
	.align		4
.L_9:
        /*0008*/ 	.byte	0x04, 0x17
        /*000a*/ 	.short	(.L_11 - .L_10)
.L_10:
        /*000c*/ 	.word	0x00000000
        /*0010*/ 	.short	0x0003
        /*0012*/ 	.short	0x0018
        /*0014*/ 	.byte	0x00, 0xf0, 0x11, 0x00


	//----- nvinfo : EIATTR_KPARAM_INFO
	.align		4
.L_11:
        /*0018*/ 	.byte	0x04, 0x17
        /*001a*/ 	.short	(.L_13 - .L_12)
.L_12:
        /*001c*/ 	.word	0x00000000
        /*0020*/ 	.short	0x0002
        /*0022*/ 	.short	0x0010
        /*0024*/ 	.byte	0x00, 0xf4, 0x21, 0x00


	//----- nvinfo : EIATTR_KPARAM_INFO
	.align		4
.L_13:
        /*0028*/ 	.byte	0x04, 0x17
        /*002a*/ 	.short	(.L_15 - .L_14)
.L_14:
        /*002c*/ 	.word	0x00000000
        /*0030*/ 	.short	0x0001
        /*0032*/ 	.short	0x0008
        /*0034*/ 	.byte	0x00, 0xf4, 0x21, 0x00


	//----- nvinfo : EIATTR_KPARAM_INFO
	.align		4
.L_15:
        /*0038*/ 	.byte	0x04, 0x17
        /*003a*/ 	.short	(.L_17 - .L_16)
.L_16:
        /*003c*/ 	.word	0x00000000
        /*0040*/ 	.short	0x0000
        /*0042*/ 	.short	0x0000
        /*0044*/ 	.byte	0x00, 0xf4, 0x21, 0x00


	//----- nvinfo : EIATTR_SPARSE_MMA_MASK
	.align		4
.L_17:
        /*0048*/ 	.byte	0x03, 0x50
        /*004a*/ 	.short	0x0000


	//----- nvinfo : EIATTR_MAXREG_COUNT
	.align		4
        /*004c*/ 	.byte	0x03, 0x1b
        /*004e*/ 	.short	0x00ff


	//----- nvinfo : EIATTR_EXIT_INSTR_OFFSETS
	.align		4
        /*0050*/ 	.byte	0x04, 0x1c
        /*0052*/ 	.short	(.L_19 - .L_18)


	//   ....[0]....
.L_18:
        /*0054*/ 	.word	0x00000260


	//   ....[1]....
        /*0058*/ 	.word	0x00000280


	//----- nvinfo : EIATTR_REQNTID
	.align		4
.L_19:
        /*005c*/ 	.byte	0x04, 0x10
        /*005e*/ 	.short	(.L_21 - .L_20)
.L_20:
        /*0060*/ 	.word	0x00000080
        /*0064*/ 	.word	0x00000001
        /*0068*/ 	.word	0x00000001


	//----- nvinfo : EIATTR_CBANK_PARAM_SIZE
	.align		4
.L_21:
        /*006c*/ 	.byte	0x03, 0x19
        /*006e*/ 	.short	0x001c


	//----- nvinfo : EIATTR_PARAM_CBANK
	.align		4
        /*0070*/ 	.byte	0x04, 0x0a
        /*0072*/ 	.short	(.L_23 - .L_22)
	.align		4
.L_22:
        /*0074*/ 	.word	index@(.nv.constant0.triton_poi_fused_add_13)
        /*0078*/ 	.short	0x0210
        /*007a*/ 	.short	0x001c


	//----- nvinfo : EIATTR_SW_WAR
	.align		4
.L_23:
        /*007c*/ 	.byte	0x04, 0x36
        /*007e*/ 	.short	(.L_25 - .L_24)
.L_24:
        /*0080*/ 	.word	0x00000008
.L_25:


//--------------------- .nv.callgraph             --------------------------
	.section	.nv.callgraph,"",@"SHT_CUDA_CALLGRAPH"
	.align	4
	.sectionentsize	8
	.align		4
        /*0000*/ 	.word	0x00000000
	.align		4
        /*0004*/ 	.word	0xffffffff
	.align		4
        /*0008*/ 	.word	0x00000000
	.align		4
        /*000c*/ 	.word	0xfffffffe
	.align		4
        /*0010*/ 	.word	0x00000000
	.align		4
        /*0014*/ 	.word	0xfffffffd
	.align		4
        /*0018*/ 	.word	0x00000000
	.align		4
        /*001c*/ 	.word	0xfffffffc


//--------------------- .text.triton_poi_fused_add_13 --------------------------
	.section	.text.triton_poi_fused_add_13,"ax",@progbits
	.align	128
        .global         triton_poi_fused_add_13
        .type           triton_poi_fused_add_13,@function
        .size           triton_poi_fused_add_13,(.L_x_1 - triton_poi_fused_add_13)
        .other          triton_poi_fused_add_13,@"STO_CUDA_ENTRY STV_DEFAULT"
triton_poi_fused_add_13:
.text.triton_poi_fused_add_13:
[----:B------:R-:W0:Y:S02]  /*0000*/  LDC R1, c[0x0][0x28] ;  /* 0x00000a00ff017b82 */ /* 0x000e240000000800 */
[----:B------:R-:W1:Y:S01]  /*0010*/  S2R R0, SR_TID.X ;  /* 0x0000000000007919 */ /* 0x000e620000002100 */
[----:B------:R-:W-:Y:S01]  /*0020*/  ULDC.64 UR4, c[0x0][0x208] ;  /* 0x0000820000047ab9 */ /* 0x000fe20000000a00 */
[----:B------:R-:W2:Y:S01]  /*0030*/  S2R R9, SR_CTAID.X ;  /* 0x0000000000097919 */ /* 0x000ea20000002500 */
[----:B-1----:R-:W-:-:S04]  /*0040*/  LOP3.LUT R0, R0, 0x7f, RZ, 0xc0, !PT ;  /* 0x0000007f00007812 */ /* 0x002fc800078ec0ff */
[----:B--2---:R-:W-:-:S04]  /*0050*/  LEA R9, R9, R0, 0x7 ;  /* 0x0000000009097211 */ /* 0x004fc800078e38ff */
[C---:B------:R-:W-:Y:S01]  /*0060*/  ISETP.GE.AND P0, PT, R9.reuse, 0x360, PT ;  /* 0x000003600900780c */ /* 0x040fe20003f06270 */
[----:B------:R-:W-:-:S04]  /*0070*/  IMAD.HI R0, R9, 0x2aaaaaab, RZ ;  /* 0x2aaaaaab09007827 */ /* 0x000fc800078e02ff */
[----:B------:R-:W-:Y:S01]  /*0080*/  IMAD.HI R4, R9, 0x38e38e39, RZ ;  /* 0x38e38e3909047827 */ /* 0x000fe200078e02ff */
[----:B------:R-:W-:-:S03]  /*0090*/  LEA.HI R0, R0, R0, RZ, 0x1 ;  /* 0x0000000000007211 */ /* 0x000fc600078f08ff */
[----:B------:R-:W-:Y:S01]  /*00a0*/  IMAD.HI R2, R9, 0x4bda12f7, RZ ;  /* 0x4bda12f709027827 */ /* 0x000fe200078e02ff */
[----:B------:R-:W-:-:S03]  /*00b0*/  SHF.R.U32.HI R5, RZ, 0x1f, R4 ;  /* 0x0000001fff057819 */ /* 0x000fc60000011604 */
[----:B------:R-:W-:Y:S01]  /*00c0*/  IMAD.HI R6, R0, 0x2aaaaaab, RZ ;  /* 0x2aaaaaab00067827 */ /* 0x000fe200078e02ff */
[----:B------:R-:W-:Y:S02]  /*00d0*/  SHF.R.U32.HI R3, RZ, 0x1f, R2 ;  /* 0x0000001fff037819 */ /* 0x000fe40000011602 */
[----:B------:R-:W-:Y:S01]  /*00e0*/  LEA.HI.SX32 R10, R4, R5, 0x1d ;  /* 0x00000005040a7211 */ /* 0x000fe200078feaff */
[----:B------:R-:W-:Y:S01]  /*00f0*/  IMAD R4, R0, -0x6, R9 ;  /* 0xfffffffa00047824 */ /* 0x000fe200078e0209 */
[----:B------:R-:W-:Y:S02]  /*0100*/  LEA.HI R7, R6, R6, RZ, 0x1 ;  /* 0x0000000606077211 */ /* 0x000fe400078f08ff */
[----:B------:R-:W-:Y:S01]  /*0110*/  LEA.HI.SX32 R5, R2, R3, 0x1a ;  /* 0x0000000302057211 */ /* 0x000fe200078fd2ff */
[----:B------:R-:W-:Y:S01]  /*0120*/  IMAD.HI R11, R10, 0x2aaaaaab, RZ ;  /* 0x2aaaaaab0a0b7827 */ /* 0x000fe200078e02ff */
[----:B------:R-:W1:Y:S03]  /*0130*/  LDC.64 R2, c[0x0][0x218] ;  /* 0x00008600ff027b82 */ /* 0x000e660000000a00 */
[----:B------:R-:W-:Y:S01]  /*0140*/  IMAD R13, R7, -0x6, R0 ;  /* 0xfffffffa070d7824 */ /* 0x000fe200078e0200 */
[----:B------:R-:W-:Y:S01]  /*0150*/  LEA.HI R11, R11, R11, RZ, 0x1 ;  /* 0x0000000b0b0b7211 */ /* 0x000fe200078f08ff */
[----:B------:R-:W-:-:S03]  /*0160*/  IMAD R8, R5, 0xd2f, R4 ;  /* 0x00000d2f05087824 */ /* 0x000fc600078e0204 */
[----:B------:R-:W2:Y:S01]  /*0170*/  LDC.64 R6, c[0x0][0x210] ;  /* 0x00008400ff067b82 */ /* 0x000ea20000000a00 */
[----:B------:R-:W-:Y:S02]  /*0180*/  IMAD R8, R13, 0xf, R8 ;  /* 0x0000000f0d087824 */ /* 0x000fe400078e0208 */
[----:B------:R-:W-:-:S04]  /*0190*/  IMAD R11, R11, -0x6, R10 ;  /* 0xfffffffa0b0b7824 */ /* 0x000fc800078e020a */
[----:B------:R-:W-:Y:S01]  /*01a0*/  IMAD R8, R11, 0xe1, R8 ;  /* 0x000000e10b087824 */ /* 0x000fe200078e0208 */
[----:B------:R-:W3:Y:S04]  /*01b0*/  LDC.64 R4, c[0x0][0x220] ;  /* 0x00008800ff047b82 */ /* 0x000ee80000000a00 */
[----:B------:R-:W-:Y:S01]  /*01c0*/  IADD3 R11, R8, 0x4b5, RZ ;  /* 0x000004b5080b7810 */ /* 0x000fe20007ffe0ff */
[----:B------:R-:W-:Y:S01]  /*01d0*/  HFMA2.MMA R8, -RZ, RZ, 0, 0 ;  /* 0x00000000ff087435 */ /* 0x000fe200000001ff */
[----:B------:R-:W-:-:S03]  /*01e0*/  MOV R0, RZ ;  /* 0x000000ff00007202 */ /* 0x000fc60000000f00 */
[----:B-1----:R-:W-:-:S06]  /*01f0*/  IMAD.WIDE R2, R11, 0x4, R2 ;  /* 0x000000040b027825 */ /* 0x002fcc00078e0202 */
[----:B------:R-:W4:Y:S01]  /*0200*/  @!P0 LDG.E R8, desc[UR4][R2.64] ;  /* 0x0000000402088981 */ /* 0x000f22000c1e1900 */
[----:B--2---:R-:W-:-:S05]  /*0210*/  IMAD.WIDE R6, R9, 0x4, R6 ;  /* 0x0000000409067825 */ /* 0x004fca00078e0206 */
[----:B------:R-:W2:Y:S04]  /*0220*/  @!P0 LDG.E R0, desc[UR4][R6.64] ;  /* 0x0000000406008981 */ /* 0x000ea8000c1e1900 */
[----:B---3--:R-:W4:Y:S02]  /*0230*/  LDG.E R5, desc[UR4][R4.64] ;  /* 0x0000000404057981 */ /* 0x008f24000c1e1900 */
[----:B----4-:R-:W-:-:S04]  /*0240*/  FADD R9, R5, R8 ;  /* 0x0000000805097221 */ /* 0x010fc80000000000 */
[----:B--2---:R-:W-:Y:S01]  /*0250*/  FADD R9, R9, R0 ;  /* 0x0000000009097221 */ /* 0x004fe20000000000 */
[----:B------:R-:W-:Y:S06]  /*0260*/  @P0 EXIT ;  /* 0x000000000000094d */ /* 0x000fec0003800000 */
[----:B------:R-:W-:Y:S01]  /*0270*/  STG.E desc[UR4][R6.64], R9 ;  /* 0x0000000906007986 */ /* 0x000fe2000c101904 */
[----:B------:R-:W-:Y:S05]  /*0280*/  EXIT ;  /* 0x000000000000794d */ /* 0x000fea0003800000 */
.L_x_0:
[----:B------:R-:W-:-:S00]  /*0290*/  BRA `(.L_x_0) ;  /* 0xfffffffc00fc7947 */ /* 0x000fc0000383ffff */
[----:B------:R-:W-:-:S00]  /*02a0*/  NOP ;  /* 0x0000000000007918 */ /* 0x000fc00000000000 */
        /* <DEDUP_REMOVED lines=13> */
.L_x_1:


//--------------------- .nv.constant0.triton_poi_fused_add_13 --------------------------
	.section	.nv.constant0.triton_poi_fused_add_13,"a",@progbits
	.sectionflags	@""
	.align	4
.nv.constant0.triton_poi_fused_add_13:
	.zero		556
